//
// Generated by NVIDIA NVVM Compiler
//
// Compiler Build ID: CL-36424714
// Cuda compilation tools, release 13.0, V13.0.88
// Based on NVVM 20.0.0
//

.version 9.0
.target sm_100
.address_size 64

	// .globl	_Z17slow_count_kernelPKiPiiiii

.visible .entry _Z17slow_count_kernelPKiPiiiii(
	.param .u64 .ptr .align 1 _Z17slow_count_kernelPKiPiiiii_param_0,
	.param .u64 .ptr .align 1 _Z17slow_count_kernelPKiPiiiii_param_1,
	.param .u32 _Z17slow_count_kernelPKiPiiiii_param_2,
	.param .u32 _Z17slow_count_kernelPKiPiiiii_param_3,
	.param .u32 _Z17slow_count_kernelPKiPiiiii_param_4,
	.param .u32 _Z17slow_count_kernelPKiPiiiii_param_5
)
{
	.reg .pred 	%p<7>;
	.reg .b32 	%r<23>;
	.reg .b64 	%rd<7>;

	ld.param.u64 	%rd1, [_Z17slow_count_kernelPKiPiiiii_param_0];
	ld.param.u64 	%rd2, [_Z17slow_count_kernelPKiPiiiii_param_1];
	ld.param.u32 	%r7, [_Z17slow_count_kernelPKiPiiiii_param_2];
	ld.param.u32 	%r8, [_Z17slow_count_kernelPKiPiiiii_param_3];
	ld.param.u32 	%r5, [_Z17slow_count_kernelPKiPiiiii_param_4];
	ld.param.u32 	%r6, [_Z17slow_count_kernelPKiPiiiii_param_5];
	mov.u32 	%r9, %tid.x;
	mov.u32 	%r10, %ctaid.x;
	mov.u32 	%r11, %ntid.x;
	mad.lo.s32 	%r1, %r10, %r11, %r9;
	mov.u32 	%r12, %tid.y;
	mov.u32 	%r13, %ctaid.y;
	mov.u32 	%r14, %ntid.y;
	mad.lo.s32 	%r15, %r13, %r14, %r12;
	mov.u32 	%r16, %tid.z;
	mov.u32 	%r17, %ctaid.z;
	mov.u32 	%r18, %ntid.z;
	mad.lo.s32 	%r3, %r17, %r18, %r16;
	setp.ge.s32 	%p1, %r1, %r7;
	setp.ge.s32 	%p2, %r15, %r8;
	or.pred  	%p3, %p1, %p2;
	setp.ge.s32 	%p4, %r3, %r5;
	or.pred  	%p5, %p3, %p4;
	@%p5 bra 	$L__BB0_3;
	cvta.to.global.u64 	%rd3, %rd1;
	mad.lo.s32 	%r19, %r8, %r1, %r15;
	mad.lo.s32 	%r20, %r19, %r5, %r3;
	mul.wide.s32 	%rd4, %r20, 4;
	add.s64 	%rd5, %rd3, %rd4;
	ld.global.u32 	%r21, [%rd5];
	setp.ne.s32 	%p6, %r21, %r6;
	@%p6 bra 	$L__BB0_3;
	cvta.to.global.u64 	%rd6, %rd2;
	atom.global.add.u32 	%r22, [%rd6], 1;
$L__BB0_3:
	ret;

}
	// .globl	_Z28slightly_faster_count_kernelPKiPiiiii
.visible .entry _Z28slightly_faster_count_kernelPKiPiiiii(
	.param .u64 .ptr .align 1 _Z28slightly_faster_count_kernelPKiPiiiii_param_0,
	.param .u64 .ptr .align 1 _Z28slightly_faster_count_kernelPKiPiiiii_param_1,
	.param .u32 _Z28slightly_faster_count_kernelPKiPiiiii_param_2,
	.param .u32 _Z28slightly_faster_count_kernelPKiPiiiii_param_3,
	.param .u32 _Z28slightly_faster_count_kernelPKiPiiiii_param_4,
	.param .u32 _Z28slightly_faster_count_kernelPKiPiiiii_param_5
)
{
	.reg .pred 	%p<12>;
	.reg .b32 	%r<49>;
	.reg .b64 	%rd<7>;

	ld.param.u64 	%rd2, [_Z28slightly_faster_count_kernelPKiPiiiii_param_0];
	ld.param.u64 	%rd3, [_Z28slightly_faster_count_kernelPKiPiiiii_param_1];
	ld.param.u32 	%r17, [_Z28slightly_faster_count_kernelPKiPiiiii_param_2];
	ld.param.u32 	%r18, [_Z28slightly_faster_count_kernelPKiPiiiii_param_3];
	ld.param.u32 	%r15, [_Z28slightly_faster_count_kernelPKiPiiiii_param_4];
	ld.param.u32 	%r16, [_Z28slightly_faster_count_kernelPKiPiiiii_param_5];
	mov.u32 	%r19, %tid.x;
	mov.u32 	%r20, %ctaid.x;
	mov.u32 	%r21, %ntid.x;
	mad.lo.s32 	%r1, %r20, %r21, %r19;
	mov.u32 	%r22, %tid.y;
	mov.u32 	%r23, %ctaid.y;
	mov.u32 	%r24, %ntid.y;
	mad.lo.s32 	%r25, %r23, %r24, %r22;
	mov.u32 	%r26, %tid.z;
	mov.u32 	%r27, %ctaid.z;
	mov.u32 	%r28, %ntid.z;
	mad.lo.s32 	%r29, %r27, %r28, %r26;
	shl.b32 	%r3, %r29, 2;
	setp.ge.s32 	%p1, %r1, %r17;
	setp.ge.s32 	%p2, %r25, %r18;
	or.pred  	%p3, %p1, %p2;
	@%p3 bra 	$L__BB1_10;
	cvta.to.global.u64 	%rd4, %rd2;
	mad.lo.s32 	%r31, %r18, %r1, %r25;
	mad.lo.s32 	%r32, %r31, %r15, %r3;
	setp.ge.s32 	%p4, %r3, %r15;
	mul.wide.s32 	%rd5, %r32, 4;
	add.s64 	%rd1, %rd4, %rd5;
	mov.b32 	%r45, 0;
	@%p4 bra 	$L__BB1_3;
	ld.global.u32 	%r33, [%rd1];
	setp.eq.s32 	%p5, %r33, %r16;
	selp.u32 	%r45, 1, 0, %p5;
$L__BB1_3:
	add.s32 	%r35, %r3, 1;
	setp.ge.s32 	%p6, %r35, %r15;
	mov.b32 	%r46, 0;
	@%p6 bra 	$L__BB1_5;
	ld.global.u32 	%r36, [%rd1+4];
	setp.eq.s32 	%p7, %r36, %r16;
	selp.u32 	%r46, 1, 0, %p7;
$L__BB1_5:
	add.s32 	%r8, %r46, %r45;
	add.s32 	%r38, %r3, 2;
	setp.ge.s32 	%p8, %r38, %r15;
	mov.b32 	%r47, 0;
	@%p8 bra 	$L__BB1_7;
	ld.global.u32 	%r39, [%rd1+8];
	setp.eq.s32 	%p9, %r39, %r16;
	selp.u32 	%r47, 1, 0, %p9;
$L__BB1_7:
	add.s32 	%r11, %r8, %r47;
	add.s32 	%r41, %r3, 3;
	setp.ge.s32 	%p10, %r41, %r15;
	mov.b32 	%r48, 0;
	@%p10 bra 	$L__BB1_9;
	ld.global.u32 	%r42, [%rd1+12];
	setp.eq.s32 	%p11, %r42, %r16;
	selp.u32 	%r48, 1, 0, %p11;
$L__BB1_9:
	add.s32 	%r43, %r11, %r48;
	cvta.to.global.u64 	%rd6, %rd3;
	atom.global.add.u32 	%r44, [%rd6], %r43;
$L__BB1_10:
	ret;

}


// ===== COMPILED SASS (sm_100) =====

	.target	sm_100

	.elftype	@"ET_EXEC"


//--------------------- .note.nv.tkinfo           --------------------------
	.section	.note.nv.tkinfo,"",@"SHT_NOTE"
	.sectionflags	@"SHF_NOTE_NV_TKINFO"
	.tkinfo
        /*0018*/ 	.word	0x00000002
        /*0030*/ 	.string	""
        /*0030*/ 	.string	"ptxas"
        /*0030*/ 	.string	"Cuda compilation tools, release 13.0, V13.0.88"
        /*0030*/ 	.string	"Build cuda_13.0.r13.0/compiler.36424714_0"
        /*0030*/ 	.string	"-arch sm_100 -m 64 "



//--------------------- .note.nv.cuinfo           --------------------------
	.section	.note.nv.cuinfo,"",@"SHT_NOTE"
	.sectionflags	@"SHF_NOTE_NV_CUINFO"
        /*0018*/ 	.short	0x0002
        /*001a*/ 	.short	0x0064
        /*001c*/ 	.short	0x0082
	.zero		2


//--------------------- .nv.info                  --------------------------
	.section	.nv.info,"",@"SHT_CUDA_INFO"
	.align	4


	//----- nvinfo : EIATTR_REGCOUNT
	.align		4
        /*0000*/ 	.byte	0x04, 0x2f
        /*0002*/ 	.short	(.L_1 - .L_0)
	.align		4
.L_0:
        /*0004*/ 	.word	index@(_Z17slow_count_kernelPKiPiiiii)
        /*0008*/ 	.word	0x0000000a


	//----- nvinfo : EIATTR_FRAME_SIZE
	.align		4
.L_1:
        /*000c*/ 	.byte	0x04, 0x11
        /*000e*/ 	.short	(.L_3 - .L_2)
	.align		4
.L_2:
        /*0010*/ 	.word	index@(_Z17slow_count_kernelPKiPiiiii)
        /*0014*/ 	.word	0x00000000


	//----- nvinfo : EIATTR_REGCOUNT
	.align		4
.L_3:
        /*0018*/ 	.byte	0x04, 0x2f
        /*001a*/ 	.short	(.L_5 - .L_4)
	.align		4
.L_4:
        /*001c*/ 	.word	index@(_Z28slightly_faster_count_kernelPKiPiiiii)
        /*0020*/ 	.word	0x0000000e


	//----- nvinfo : EIATTR_FRAME_SIZE
	.align		4
.L_5:
        /*0024*/ 	.byte	0x04, 0x11
        /*0026*/ 	.short	(.L_7 - .L_6)
	.align		4
.L_6:
        /*0028*/ 	.word	index@(_Z28slightly_faster_count_kernelPKiPiiiii)
        /*002c*/ 	.word	0x00000000


	//----- nvinfo : EIATTR_MIN_STACK_SIZE
	.align		4
.L_7:
        /*0030*/ 	.byte	0x04, 0x12
        /*0032*/ 	.short	(.L_9 - .L_8)
	.align		4
.L_8:
        /*0034*/ 	.word	index@(_Z28slightly_faster_count_kernelPKiPiiiii)
        /*0038*/ 	.word	0x00000000


	//----- nvinfo : EIATTR_MIN_STACK_SIZE
	.align		4
.L_9:
        /*003c*/ 	.byte	0x04, 0x12
        /*003e*/ 	.short	(.L_11 - .L_10)
	.align		4
.L_10:
        /*0040*/ 	.word	index@(_Z17slow_count_kernelPKiPiiiii)
        /*0044*/ 	.word	0x00000000
.L_11:


//--------------------- .nv.compat                --------------------------
	.section	.nv.compat,"",@"SHT_CUDA_COMPAT_INFO"
	.align	4
        /*0000*/ 	.byte	0x02, 0x09, 0x00, 0x00, 0x02, 0x02, 0x01, 0x00, 0x02, 0x05, 0x05, 0x00, 0x03, 0x07, 0x01, 0x01
        /*0010*/ 	.byte	0x02, 0x03, 0x00, 0x00, 0x02, 0x06, 0x01, 0x00, 0x04, 0x0b, 0x08, 0x00, 0x09, 0x00, 0x00, 0x00
        /*0020*/ 	.byte	0x00, 0x00, 0x00, 0x00


//--------------------- .nv.info._Z28slightly_faster_count_kernelPKiPiiiii --------------------------
	.section	.nv.info._Z28slightly_faster_count_kernelPKiPiiiii,"",@"SHT_CUDA_INFO"
	.sectionflags	@""
	.align	4


	//----- nvinfo : EIATTR_CUDA_API_VERSION
	.align		4
        /*0000*/ 	.byte	0x04, 0x37
        /*0002*/ 	.short	(.L_13 - .L_12)
.L_12:
        /*0004*/ 	.word	0x00000082


	//----- nvinfo : EIATTR_KPARAM_INFO
	.align		4
.L_13:
        /*0008*/ 	.byte	0x04, 0x17
        /*000a*/ 	.short	(.L_15 - .L_14)
.L_14:
        /*000c*/ 	.word	0x00000000
        /*0010*/ 	.short	0x0005
        /*0012*/ 	.short	0x001c
        /*0014*/ 	.byte	0x00, 0xf0, 0x11, 0x00


	//----- nvinfo : EIATTR_KPARAM_INFO
	.align		4
.L_15:
        /*0018*/ 	.byte	0x04, 0x17
        /*001a*/ 	.short	(.L_17 - .L_16)
.L_16:
        /*001c*/ 	.word	0x00000000
        /*0020*/ 	.short	0x0004
        /*0022*/ 	.short	0x0018
        /*0024*/ 	.byte	0x00, 0xf0, 0x11, 0x00


	//----- nvinfo : EIATTR_KPARAM_INFO
	.align		4
.L_17:
        /*0028*/ 	.byte	0x04, 0x17
        /*002a*/ 	.short	(.L_19 - .L_18)
.L_18:
        /*002c*/ 	.word	0x00000000
        /*0030*/ 	.short	0x0003
        /*0032*/ 	.short	0x0014
        /*0034*/ 	.byte	0x00, 0xf0, 0x11, 0x00


	//----- nvinfo : EIATTR_KPARAM_INFO
	.align		4
.L_19:
        /*0038*/ 	.byte	0x04, 0x17
        /*003a*/ 	.short	(.L_21 - .L_20)
.L_20:
        /*003c*/ 	.word	0x00000000
        /*0040*/ 	.short	0x0002
        /*0042*/ 	.short	0x0010
        /*0044*/ 	.byte	0x00, 0xf0, 0x11, 0x00


	//----- nvinfo : EIATTR_KPARAM_INFO
	.align		4
.L_21:
        /*0048*/ 	.byte	0x04, 0x17
        /*004a*/ 	.short	(.L_23 - .L_22)
.L_22:
        /*004c*/ 	.word	0x00000000
        /*0050*/ 	.short	0x0001
        /*0052*/ 	.short	0x0008
        /*0054*/ 	.byte	0x00, 0xf5, 0x21, 0x00


	//----- nvinfo : EIATTR_KPARAM_INFO
	.align		4
.L_23:
        /*0058*/ 	.byte	0x04, 0x17
        /*005a*/ 	.short	(.L_25 - .L_24)
.L_24:
        /*005c*/ 	.word	0x00000000
        /*0060*/ 	.short	0x0000
        /*0062*/ 	.short	0x0000
        /*0064*/ 	.byte	0x00, 0xf5, 0x21, 0x00


	//----- nvinfo : EIATTR_SPARSE_MMA_MASK
	.align		4
.L_25:
        /*0068*/ 	.byte	0x03, 0x50
        /*006a*/ 	.short	0x0000


	//----- nvinfo : EIATTR_MAXREG_COUNT
	.align		4
        /*006c*/ 	.byte	0x03, 0x1b
        /*006e*/ 	.short	0x00ff


	//----- nvinfo : EIATTR_MERCURY_ISA_VERSION
	.align		4
        /*0070*/ 	.byte	0x03, 0x5f
        /*0072*/ 	.short	0x0101


	//----- nvinfo : EIATTR_INT_WARP_WIDE_INSTR_OFFSETS
	.align		4
        /*0074*/ 	.byte	0x04, 0x31
        /*0076*/ 	.short	(.L_27 - .L_26)


	//   ....[0]....
.L_26:
        /*0078*/ 	.word	0x00000250


	//   ....[1]....
        /*007c*/ 	.word	0x00000380


	//----- nvinfo : EIATTR_VRC_CTA_INIT_COUNT
	.align		4
.L_27:
        /*0080*/ 	.byte	0x02, 0x4a
	.zero		1
	.zero		1


	//----- nvinfo : EIATTR_EXIT_INSTR_OFFSETS
	.align		4
        /*0084*/ 	.byte	0x04, 0x1c
        /*0086*/ 	.short	(.L_29 - .L_28)


	//   ....[0]....
.L_28:
        /*0088*/ 	.word	0x00000100


	//   ....[1]....
        /*008c*/ 	.word	0x000003c0


	//----- nvinfo : EIATTR_CBANK_PARAM_SIZE
	.align		4
.L_29:
        /*0090*/ 	.byte	0x03, 0x19
        /*0092*/ 	.short	0x0020


	//----- nvinfo : EIATTR_PARAM_CBANK
	.align		4
        /*0094*/ 	.byte	0x04, 0x0a
        /*0096*/ 	.short	(.L_31 - .L_30)
	.align		4
.L_30:
        /*0098*/ 	.word	index@(.nv.constant0._Z28slightly_faster_count_kernelPKiPiiiii)
        /*009c*/ 	.short	0x0380
        /*009e*/ 	.short	0x0020


	//----- nvinfo : EIATTR_SW_WAR
	.align		4
.L_31:
        /*00a0*/ 	.byte	0x04, 0x36
        /*00a2*/ 	.short	(.L_33 - .L_32)
.L_32:
        /*00a4*/ 	.word	0x00000008
.L_33:


//--------------------- .nv.info._Z17slow_count_kernelPKiPiiiii --------------------------
	.section	.nv.info._Z17slow_count_kernelPKiPiiiii,"",@"SHT_CUDA_INFO"
	.sectionflags	@""
	.align	4


	//----- nvinfo : EIATTR_CUDA_API_VERSION
	.align		4
        /*0000*/ 	.byte	0x04, 0x37
        /*0002*/ 	.short	(.L_35 - .L_34)
.L_34:
        /*0004*/ 	.word	0x00000082


	//----- nvinfo : EIATTR_KPARAM_INFO
	.align		4
.L_35:
        /*0008*/ 	.byte	0x04, 0x17
        /*000a*/ 	.short	(.L_37 - .L_36)
.L_36:
        /*000c*/ 	.word	0x00000000
        /*0010*/ 	.short	0x0005
        /*0012*/ 	.short	0x001c
        /*0014*/ 	.byte	0x00, 0xf0, 0x11, 0x00


	//----- nvinfo : EIATTR_KPARAM_INFO
	.align		4
.L_37:
        /*0018*/ 	.byte	0x04, 0x17
        /*001a*/ 	.short	(.L_39 - .L_38)
.L_38:
        /*001c*/ 	.word	0x00000000
        /*0020*/ 	.short	0x0004
        /*0022*/ 	.short	0x0018
        /*0024*/ 	.byte	0x00, 0xf0, 0x11, 0x00


	//----- nvinfo : EIATTR_KPARAM_INFO
	.align		4
.L_39:
        /*0028*/ 	.byte	0x04, 0x17
        /*002a*/ 	.short	(.L_41 - .L_40)
.L_40:
        /*002c*/ 	.word	0x00000000
        /*0030*/ 	.short	0x0003
        /*0032*/ 	.short	0x0014
        /*0034*/ 	.byte	0x00, 0xf0, 0x11, 0x00


	//----- nvinfo : EIATTR_KPARAM_INFO
	.align		4
.L_41:
        /*0038*/ 	.byte	0x04, 0x17
        /*003a*/ 	.short	(.L_43 - .L_42)
.L_42:
        /*003c*/ 	.word	0x00000000
        /*0040*/ 	.short	0x0002
        /*0042*/ 	.short	0x0010
        /*0044*/ 	.byte	0x00, 0xf0, 0x11, 0x00


	//----- nvinfo : EIATTR_KPARAM_INFO
	.align		4
.L_43:
        /*0048*/ 	.byte	0x04, 0x17
        /*004a*/ 	.short	(.L_45 - .L_44)
.L_44:
        /*004c*/ 	.word	0x00000000
        /*0050*/ 	.short	0x0001
        /*0052*/ 	.short	0x0008
        /*0054*/ 	.byte	0x00, 0xf5, 0x21, 0x00


	//----- nvinfo : EIATTR_KPARAM_INFO
	.align		4
.L_45:
        /*0058*/ 	.byte	0x04, 0x17
        /*005a*/ 	.short	(.L_47 - .L_46)
.L_46:
        /*005c*/ 	.word	0x00000000
        /*0060*/ 	.short	0x0000
        /*0062*/ 	.short	0x0000
        /*0064*/ 	.byte	0x00, 0xf5, 0x21, 0x00


	//----- nvinfo : EIATTR_SPARSE_MMA_MASK
	.align		4
.L_47:
        /*0068*/ 	.byte	0x03, 0x50
        /*006a*/ 	.short	0x0000


	//----- nvinfo : EIATTR_MAXREG_COUNT
	.align		4
        /*006c*/ 	.byte	0x03, 0x1b
        /*006e*/ 	.short	0x00ff


	//----- nvinfo : EIATTR_MERCURY_ISA_VERSION
	.align		4
        /*0070*/ 	.byte	0x03, 0x5f
        /*0072*/ 	.short	0x0101


	//----- nvinfo : EIATTR_INT_WARP_WIDE_INSTR_OFFSETS
	.align		4
        /*0074*/ 	.byte	0x04, 0x31
        /*0076*/ 	.short	(.L_49 - .L_48)


	//   ....[0]....
.L_48:
        /*0078*/ 	.word	0x000001e0


	//----- nvinfo : EIATTR_VRC_CTA_INIT_COUNT
	.align		4
.L_49:
        /*007c*/ 	.byte	0x02, 0x4a
	.zero		1
	.zero		1


	//----- nvinfo : EIATTR_EXIT_INSTR_OFFSETS
	.align		4
        /*0080*/ 	.byte	0x04, 0x1c
        /*0082*/ 	.short	(.L_51 - .L_50)


	//   ....[0]....
.L_50:
        /*0084*/ 	.word	0x00000120


	//   ....[1]....
        /*0088*/ 	.word	0x000001b0


	//   ....[2]....
        /*008c*/ 	.word	0x00000230


	//----- nvinfo : EIATTR_CBANK_PARAM_SIZE
	.align		4
.L_51:
        /*0090*/ 	.byte	0x03, 0x19
        /*0092*/ 	.short	0x0020


	//----- nvinfo : EIATTR_PARAM_CBANK
	.align		4
        /*0094*/ 	.byte	0x04, 0x0a
        /*0096*/ 	.short	(.L_53 - .L_52)
	.align		4
.L_52:
        /*0098*/ 	.word	index@(.nv.constant0._Z17slow_count_kernelPKiPiiiii)
        /*009c*/ 	.short	0x0380
        /*009e*/ 	.short	0x0020


	//----- nvinfo : EIATTR_SW_WAR
	.align		4
.L_53:
        /*00a0*/ 	.byte	0x04, 0x36
        /*00a2*/ 	.short	(.L_55 - .L_54)
.L_54:
        /*00a4*/ 	.word	0x00000008
.L_55:


//--------------------- .nv.callgraph             --------------------------
	.section	.nv.callgraph,"",@"SHT_CUDA_CALLGRAPH"
	.align	4
	.sectionentsize	8
	.align		4
        /*0000*/ 	.word	0x00000000
	.align		4
        /*0004*/ 	.word	0xffffffff
	.align		4
        /*0008*/ 	.word	0x00000000
	.align		4
        /*000c*/ 	.word	0xfffffffe
	.align		4
        /*0010*/ 	.word	0x00000000
	.align		4
        /*0014*/ 	.word	0xfffffffd
	.align		4
        /*0018*/ 	.word	0x00000000
	.align		4
        /*001c*/ 	.word	0xfffffffc


//--------------------- .text._Z28slightly_faster_count_kernelPKiPiiiii --------------------------
	.section	.text._Z28slightly_faster_count_kernelPKiPiiiii,"ax",@progbits
	.align	128
        .global         _Z28slightly_faster_count_kernelPKiPiiiii
        .type           _Z28slightly_faster_count_kernelPKiPiiiii,@function
        .size           _Z28slightly_faster_count_kernelPKiPiiiii,(.L_x_2 - _Z28slightly_faster_count_kernelPKiPiiiii)
        .other          _Z28slightly_faster_count_kernelPKiPiiiii,@"STO_CUDA_ENTRY STV_DEFAULT"
_Z28slightly_faster_count_kernelPKiPiiiii:
.text._Z28slightly_faster_count_kernelPKiPiiiii:
[----:B------:R-:W-:Y:S01]  /*0000*/  LDC R1, c[0x0][0x37c] ;  /* 0x0000df00ff017b82 */ /* 0x000fe20000000800 */
[----:B------:R-:W0:Y:S07]  /*0010*/  S2R R5, SR_TID.Y ;  /* 0x0000000000057919 */ /* 0x000e2e0000002200 */
[----:B------:R-:W1:Y:S01]  /*0020*/  LDC R3, c[0x0][0x360] ;  /* 0x0000d800ff037b82 */ /* 0x000e620000000800 */
[----:B------:R-:W2:Y:S01]  /*0030*/  LDCU.64 UR8, c[0x0][0x390] ;  /* 0x00007200ff0877ac */ /* 0x000ea20008000a00 */
[----:B------:R-:W1:Y:S01]  /*0040*/  S2R R0, SR_TID.X ;  /* 0x0000000000007919 */ /* 0x000e620000002100 */
[----:B------:R-:W3:Y:S05]  /*0050*/  S2R R4, SR_TID.Z ;  /* 0x0000000000047919 */ /* 0x000eea0000002300 */
[----:B------:R-:W0:Y:S08]  /*0060*/  S2UR UR5, SR_CTAID.Y ;  /* 0x00000000000579c3 */ /* 0x000e300000002600 */
[----:B------:R-:W0:Y:S08]  /*0070*/  LDC R2, c[0x0][0x364] ;  /* 0x0000d900ff027b82 */ /* 0x000e300000000800 */
[----:B------:R-:W1:Y:S08]  /*0080*/  S2UR UR4, SR_CTAID.X ;  /* 0x00000000000479c3 */ /* 0x000e700000002500 */
[----:B------:R-:W3:Y:S08]  /*0090*/  S2UR UR6, SR_CTAID.Z ;  /* 0x00000000000679c3 */ /* 0x000ef00000002700 */
[----:B------:R-:W3:Y:S01]  /*00a0*/  LDC R7, c[0x0][0x368] ;  /* 0x0000da00ff077b82 */ /* 0x000ee20000000800 */
[----:B0-----:R-:W-:-:S05]  /*00b0*/  IMAD R5, R2, UR5, R5 ;  /* 0x0000000502057c24 */ /* 0x001fca000f8e0205 */
[----:B--2---:R-:W-:Y:S01]  /*00c0*/  ISETP.GE.AND P0, PT, R5, UR9, PT ;  /* 0x0000000905007c0c */ /* 0x004fe2000bf06270 */
[----:B-1----:R-:W-:-:S05]  /*00d0*/  IMAD R0, R3, UR4, R0 ;  /* 0x0000000403007c24 */ /* 0x002fca000f8e0200 */
[----:B------:R-:W-:Y:S01]  /*00e0*/  ISETP.GE.OR P0, PT, R0, UR8, P0 ;  /* 0x0000000800007c0c */ /* 0x000fe20008706670 */
[----:B---3--:R-:W-:-:S12]  /*00f0*/  IMAD R4, R7, UR6, R4 ;  /* 0x0000000607047c24 */ /* 0x008fd8000f8e0204 */
[----:B------:R-:W-:Y:S05]  /*0100*/  @P0 EXIT ;  /* 0x000000000000094d */ /* 0x000fea0003800000 */
[----:B------:R-:W0:Y:S01]  /*0110*/  LDCU UR4, c[0x0][0x398] ;  /* 0x00007300ff0477ac */ /* 0x000e220008000800 */
[----:B------:R-:W1:Y:S01]  /*0120*/  LDC.64 R2, c[0x0][0x380] ;  /* 0x0000e000ff027b82 */ /* 0x000e620000000a00 */
[----:B------:R-:W-:Y:S01]  /*0130*/  IMAD.SHL.U32 R4, R4, 0x4, RZ ;  /* 0x0000000404047824 */ /* 0x000fe200078e00ff */
[----:B------:R-:W2:Y:S01]  /*0140*/  LDCU.64 UR6, c[0x0][0x358] ;  /* 0x00006b00ff0677ac */ /* 0x000ea20008000a00 */
[----:B------:R-:W-:Y:S02]  /*0150*/  IMAD R5, R0, UR9, R5 ;  /* 0x0000000900057c24 */ /* 0x000fe4000f8e0205 */
[C---:B------:R-:W-:Y:S02]  /*0160*/  VIADD R0, R4.reuse, 0x1 ;  /* 0x0000000104007836 */ /* 0x040fe40000000000 */
[C---:B------:R-:W-:Y:S01]  /*0170*/  VIADD R6, R4.reuse, 0x2 ;  /* 0x0000000204067836 */ /* 0x040fe20000000000 */
[----:B0-----:R-:W-:Y:S01]  /*0180*/  ISETP.GE.AND P5, PT, R4, UR4, PT ;  /* 0x0000000404007c0c */ /* 0x001fe2000bfa6270 */
[----:B------:R-:W-:Y:S01]  /*0190*/  IMAD R5, R5, UR4, R4 ;  /* 0x0000000405057c24 */ /* 0x000fe2000f8e0204 */
[----:B------:R-:W-:Y:S01]  /*01a0*/  ISETP.GE.AND P4, PT, R0, UR4, PT ;  /* 0x0000000400007c0c */ /* 0x000fe2000bf86270 */
[----:B------:R-:W-:Y:S01]  /*01b0*/  VIADD R4, R4, 0x3 ;  /* 0x0000000304047836 */ /* 0x000fe20000000000 */
[----:B------:R-:W-:Y:S01]  /*01c0*/  ISETP.GE.AND P2, PT, R6, UR4, PT ;  /* 0x0000000406007c0c */ /* 0x000fe2000bf46270 */
[----:B-1----:R-:W-:-:S03]  /*01d0*/  IMAD.WIDE R2, R5, 0x4, R2 ;  /* 0x0000000405027825 */ /* 0x002fc600078e0202 */
[----:B------:R-:W-:-:S05]  /*01e0*/  ISETP.GE.AND P0, PT, R4, UR4, PT ;  /* 0x0000000404007c0c */ /* 0x000fca000bf06270 */
[----:B--2---:R-:W2:Y:S01]  /*01f0*/  @!P5 LDG.E R0, desc[UR6][R2.64] ;  /* 0x000000060200d981 */ /* 0x004ea2000c1e1900 */
[----:B------:R-:W2:Y:S03]  /*0200*/  @!P5 LDC R7, c[0x0][0x39c] ;  /* 0x0000e700ff07db82 */ /* 0x000ea60000000800 */
[----:B------:R-:W3:Y:S04]  /*0210*/  @!P4 LDG.E R4, desc[UR6][R2.64+0x4] ;  /* 0x000004060204c981 */ /* 0x000ee8000c1e1900 */
[----:B------:R-:W4:Y:S01]  /*0220*/  @!P2 LDG.E R5, desc[UR6][R2.64+0x8] ;  /* 0x000008060205a981 */ /* 0x000f22000c1e1900 */
[----:B------:R-:W3:Y:S03]  /*0230*/  @!P4 LDC R9, c[0x0][0x39c] ;  /* 0x0000e700ff09cb82 */ /* 0x000ee60000000800 */
[----:B------:R0:W5:Y:S01]  /*0240*/  @!P0 LDG.E R6, desc[UR6][R2.64+0xc] ;  /* 0x00000c0602068981 */ /* 0x000162000c1e1900 */
[----:B------:R-:W-:-:S02]  /*0250*/  VOTEU.ANY UR4, UPT, PT ;  /* 0x0000000000047886 */ /* 0x000fc400038e0100 */
[----:B------:R-:W-:Y:S02]  /*0260*/  UFLO.U32 UR4, UR4 ;  /* 0x00000004000472bd */ /* 0x000fe400080e0000 */
[----:B------:R-:W4:Y:S01]  /*0270*/  @!P2 LDC R8, c[0x0][0x39c] ;  /* 0x0000e700ff08ab82 */ /* 0x000f220000000800 */
[----:B0-----:R-:W-:-:S07]  /*0280*/  CS2R R2, SRZ ;  /* 0x0000000000027805 */ /* 0x001fce000001ff00 */
[----:B------:R-:W5:Y:S01]  /*0290*/  @!P0 LDC R11, c[0x0][0x39c] ;  /* 0x0000e700ff0b8b82 */ /* 0x000f620000000800 */
[----:B--2---:R-:W-:Y:S01]  /*02a0*/  @!P5 ISETP.NE.AND P6, PT, R0, R7, PT ;  /* 0x000000070000d20c */ /* 0x004fe20003fc5270 */
[----:B------:R-:W-:Y:S01]  /*02b0*/  IMAD.MOV.U32 R0, RZ, RZ, RZ ;  /* 0x000000ffff007224 */ /* 0x000fe200078e00ff */
[----:B---3--:R-:W-:Y:S01]  /*02c0*/  @!P4 ISETP.NE.AND P3, PT, R4, R9, PT ;  /* 0x000000090400c20c */ /* 0x008fe20003f65270 */
[----:B------:R-:W-:Y:S01]  /*02d0*/  IMAD.MOV.U32 R4, RZ, RZ, RZ ;  /* 0x000000ffff047224 */ /* 0x000fe200078e00ff */
[----:B------:R-:W-:Y:S02]  /*02e0*/  @!P5 SEL R0, RZ, 0x1, P6 ;  /* 0x00000001ff00d807 */ /* 0x000fe40003000000 */
[----:B----4-:R-:W-:Y:S02]  /*02f0*/  @!P2 ISETP.NE.AND P1, PT, R5, R8, PT ;  /* 0x000000080500a20c */ /* 0x010fe40003f25270 */
[----:B------:R-:W0:Y:S01]  /*0300*/  S2R R5, SR_LANEID ;  /* 0x0000000000057919 */ /* 0x000e220000000000 */
[----:B------:R-:W-:-:S02]  /*0310*/  @!P4 SEL R3, RZ, 0x1, P3 ;  /* 0x00000001ff03c807 */ /* 0x000fc40001800000 */
[----:B-----5:R-:W-:Y:S02]  /*0320*/  @!P0 ISETP.NE.AND P5, PT, R6, R11, PT ;  /* 0x0000000b0600820c */ /* 0x020fe40003fa5270 */
[----:B------:R-:W-:Y:S02]  /*0330*/  @!P2 SEL R2, RZ, 0x1, P1 ;  /* 0x00000001ff02a807 */ /* 0x000fe40000800000 */
[----:B------:R-:W-:Y:S02]  /*0340*/  @!P0 SEL R4, RZ, 0x1, P5 ;  /* 0x00000001ff048807 */ /* 0x000fe40002800000 */
[----:B------:R-:W-:-:S05]  /*0350*/  IADD3 R3, PT, PT, R2, R3, R0 ;  /* 0x0000000302037210 */ /* 0x000fca0007ffe000 */
[----:B------:R-:W-:Y:S02]  /*0360*/  IMAD.IADD R4, R3, 0x1, R4 ;  /* 0x0000000103047824 */ /* 0x000fe400078e0204 */
[----:B------:R-:W1:Y:S08]  /*0370*/  LDC.64 R2, c[0x0][0x388] ;  /* 0x0000e200ff027b82 */ /* 0x000e700000000a00 */
[----:B------:R-:W2:Y:S01]  /*0380*/  REDUX.SUM UR5, R4 ;  /* 0x00000000040573c4 */ /* 0x000ea2000000c000 */
[----:B0-----:R-:W-:Y:S01]  /*0390*/  ISETP.EQ.U32.AND P0, PT, R5, UR4, PT ;  /* 0x0000000405007c0c */ /* 0x001fe2000bf02070 */
[----:B--2---:R-:W-:-:S12]  /*03a0*/  IMAD.U32 R5, RZ, RZ, UR5 ;  /* 0x00000005ff057e24 */ /* 0x004fd8000f8e00ff */
[----:B-1----:R-:W-:Y:S01]  /*03b0*/  @P0 REDG.E.ADD.STRONG.GPU desc[UR6][R2.64], R5 ;  /* 0x000000050200098e */ /* 0x002fe2000c12e106 */
[----:B------:R-:W-:Y:S05]  /*03c0*/  EXIT ;  /* 0x000000000000794d */ /* 0x000fea0003800000 */
.L_x_0:
[----:B------:R-:W-:-:S00]  /*03d0*/  BRA `(.L_x_0) ;  /* 0xfffffffc00fc7947 */ /* 0x000fc0000383ffff */
[----:B------:R-:W-:-:S00]  /*03e0*/  NOP ;  /* 0x0000000000007918 */ /* 0x000fc00000000000 */
        /* <DEDUP_REMOVED lines=9> */
.L_x_2:


//--------------------- .text._Z17slow_count_kernelPKiPiiiii --------------------------
	.section	.text._Z17slow_count_kernelPKiPiiiii,"ax",@progbits
	.align	128
        .global         _Z17slow_count_kernelPKiPiiiii
        .type           _Z17slow_count_kernelPKiPiiiii,@function
        .size           _Z17slow_count_kernelPKiPiiiii,(.L_x_3 - _Z17slow_count_kernelPKiPiiiii)
        .other          _Z17slow_count_kernelPKiPiiiii,@"STO_CUDA_ENTRY STV_DEFAULT"
_Z17slow_count_kernelPKiPiiiii:
.text._Z17slow_count_kernelPKiPiiiii:
[----:B------:R-:W-:Y:S01]  /*0000*/  LDC R1, c[0x0][0x37c] ;  /* 0x0000df00ff017b82 */ /* 0x000fe20000000800 */
[----:B------:R-:W0:Y:S07]  /*0010*/  S2R R5, SR_TID.Y ;  /* 0x0000000000057919 */ /* 0x000e2e0000002200 */
[----:B------:R-:W1:Y:S01]  /*0020*/  LDC R3, c[0x0][0x360] ;  /* 0x0000d800ff037b82 */ /* 0x000e620000000800 */
[----:B------:R-:W2:Y:S01]  /*0030*/  LDCU.64 UR8, c[0x0][0x390] ;  /* 0x00007200ff0877ac */ /* 0x000ea20008000a00 */
[----:B------:R-:W1:Y:S01]  /*0040*/  S2R R0, SR_TID.X ;  /* 0x0000000000007919 */ /* 0x000e620000002100 */
[----:B------:R-:W3:Y:S01]  /*0050*/  LDCU UR7, c[0x0][0x398] ;  /* 0x00007300ff0777ac */ /* 0x000ee20008000800 */
[----:B------:R-:W4:Y:S04]  /*0060*/  S2R R4, SR_TID.Z ;  /* 0x0000000000047919 */ /* 0x000f280000002300 */
[----:B------:R-:W0:Y:S08]  /*0070*/  S2UR UR5, SR_CTAID.Y ;  /* 0x00000000000579c3 */ /* 0x000e300000002600 */
[----:B------:R-:W0:Y:S08]  /*0080*/  LDC R2, c[0x0][0x364] ;  /* 0x0000d900ff027b82 */ /* 0x000e300000000800 */
[----:B------:R-:W1:Y:S08]  /*0090*/  S2UR UR4, SR_CTAID.X ;  /* 0x00000000000479c3 */ /* 0x000e700000002500 */
[----:B------:R-:W4:Y:S08]  /*00a0*/  S2UR UR6, SR_CTAID.Z ;  /* 0x00000000000679c3 */ /* 0x000f300000002700 */
[----:B------:R-:W4:Y:S01]  /*00b0*/  LDC R7, c[0x0][0x368] ;  /* 0x0000da00ff077b82 */ /* 0x000f220000000800 */
[----:B0-----:R-:W-:-:S05]  /*00c0*/  IMAD R5, R2, UR5, R5 ;  /* 0x0000000502057c24 */ /* 0x001fca000f8e0205 */
[----:B--2---:R-:W-:Y:S01]  /*00d0*/  ISETP.GE.AND P0, PT, R5, UR9, PT ;  /* 0x0000000905007c0c */ /* 0x004fe2000bf06270 */
[----:B-1----:R-:W-:-:S05]  /*00e0*/  IMAD R0, R3, UR4, R0 ;  /* 0x0000000403007c24 */ /* 0x002fca000f8e0200 */
[----:B------:R-:W-:Y:S01]  /*00f0*/  ISETP.GE.OR P0, PT, R0, UR8, P0 ;  /* 0x0000000800007c0c */ /* 0x000fe20008706670 */
[----:B----4-:R-:W-:-:S05]  /*0100*/  IMAD R4, R7, UR6, R4 ;  /* 0x0000000607047c24 */ /* 0x010fca000f8e0204 */
[----:B---3--:R-:W-:-:S13]  /*0110*/  ISETP.GE.OR P0, PT, R4, UR7, P0 ;  /* 0x0000000704007c0c */ /* 0x008fda0008706670 */
[----:B------:R-:W-:Y:S05]  /*0120*/  @P0 EXIT ;  /* 0x000000000000094d */ /* 0x000fea0003800000 */
[----:B------:R-:W0:Y:S01]  /*0130*/  LDC.64 R2, c[0x0][0x380] ;  /* 0x0000e000ff027b82 */ /* 0x000e220000000a00 */
[----:B------:R-:W1:Y:S01]  /*0140*/  LDCU.64 UR4, c[0x0][0x358] ;  /* 0x00006b00ff0477ac */ /* 0x000e620008000a00 */
[----:B------:R-:W-:Y:S01]  /*0150*/  IMAD R5, R0, UR9, R5 ;  /* 0x0000000900057c24 */ /* 0x000fe2000f8e0205 */
[----:B------:R-:W2:Y:S03]  /*0160*/  LDCU UR6, c[0x0][0x39c] ;  /* 0x00007380ff0677ac */ /* 0x000ea60008000800 */
[----:B------:R-:W-:-:S04]  /*0170*/  IMAD R5, R5, UR7, R4 ;  /* 0x0000000705057c24 */ /* 0x000fc8000f8e0204 */
[----:B0-----:R-:W-:-:S06]  /*0180*/  IMAD.WIDE R2, R5, 0x4, R2 ;  /* 0x0000000405027825 */ /* 0x001fcc00078e0202 */
[----:B-1----:R-:W2:Y:S02]  /*0190*/  LDG.E R2, desc[UR4][R2.64] ;  /* 0x0000000402027981 */ /* 0x002ea4000c1e1900 */
[----:B--2---:R-:W-:-:S13]  /*01a0*/  ISETP.NE.AND P0, PT, R2, UR6, PT ;  /* 0x0000000602007c0c */ /* 0x004fda000bf05270 */
[----:B------:R-:W-:Y:S05]  /*01b0*/  @P0 EXIT ;  /* 0x000000000000094d */ /* 0x000fea0003800000 */
[----:B------:R-:W0:Y:S01]  /*01c0*/  S2R R0, SR_LANEID ;  /* 0x0000000000007919 */ /* 0x000e220000000000 */
[----:B------:R-:W1:Y:S01]  /*01d0*/  LDC.64 R2, c[0x0][0x388] ;  /* 0x0000e200ff027b82 */ /* 0x000e620000000a00 */
[----:B------:R-:W-:Y:S02]  /*01e0*/  VOTEU.ANY UR6, UPT, PT ;  /* 0x0000000000067886 */ /* 0x000fe400038e0100 */
[----:B------:R-:W-:Y:S02]  /*01f0*/  UFLO.U32 UR7, UR6 ;  /* 0x00000006000772bd */ /* 0x000fe400080e0000 */
[----:B------:R-:W1:Y:S04]  /*0200*/  POPC R5, UR6 ;  /* 0x0000000600057d09 */ /* 0x000e680008000000 */
[----:B0-----:R-:W-:-:S13]  /*0210*/  ISETP.EQ.U32.AND P0, PT, R0, UR7, PT ;  /* 0x0000000700007c0c */ /* 0x001fda000bf02070 */
[----:B-1----:R-:W-:Y:S01]  /*0220*/  @P0 REDG.E.ADD.STRONG.GPU desc[UR4][R2.64], R5 ;  /* 0x000000050200098e */ /* 0x002fe2000c12e104 */
[----:B------:R-:W-:Y:S05]  /*0230*/  EXIT ;  /* 0x000000000000794d */ /* 0x000fea0003800000 */
.L_x_1:
        /* <DEDUP_REMOVED lines=12> */
.L_x_3:


//--------------------- .nv.shared.reserved.0     --------------------------
	.section	.nv.shared.reserved.0,"aw",@nobits
	.weak		__nv_reservedSMEM_offset_0_alias
	.size		__nv_reservedSMEM_offset_0_alias, 0, 64
	.other		__nv_reservedSMEM_offset_0_alias,@"STO_CUDA_RESERVED_SHARED STV_DEFAULT"
__nv_reservedSMEM_offset_0_alias:
	.zero		0
	.zero		64


//--------------------- .nv.constant0._Z28slightly_faster_count_kernelPKiPiiiii --------------------------
	.section	.nv.constant0._Z28slightly_faster_count_kernelPKiPiiiii,"a",@progbits
	.sectionflags	@""
	.align	4
.nv.constant0._Z28slightly_faster_count_kernelPKiPiiiii:
	.zero		928


//--------------------- .nv.constant0._Z17slow_count_kernelPKiPiiiii --------------------------
	.section	.nv.constant0._Z17slow_count_kernelPKiPiiiii,"a",@progbits
	.sectionflags	@""
	.align	4
.nv.constant0._Z17slow_count_kernelPKiPiiiii:
	.zero		928


//--------------------- SYMBOLS --------------------------

	.type		.nv.reservedSmem.offset0,@object
	.size		.nv.reservedSmem.offset0,0x4
